//
// Generated by NVIDIA NVVM Compiler
//
// Compiler Build ID: CL-36424714
// Cuda compilation tools, release 13.0, V13.0.88
// Based on NVVM 20.0.0
//

.version 9.0
.target sm_100
.address_size 64

	// .globl	_Z17stencil_no_sharedPiS_
// _ZZ14stencil_sharedPiS_E4temp has been demoted

.visible .entry _Z17stencil_no_sharedPiS_(
	.param .u64 .ptr .align 1 _Z17stencil_no_sharedPiS__param_0,
	.param .u64 .ptr .align 1 _Z17stencil_no_sharedPiS__param_1
)
{


	bar.sync 	0;
	ret;

}
	// .globl	_Z14stencil_sharedPiS_
.visible .entry _Z14stencil_sharedPiS_(
	.param .u64 .ptr .align 1 _Z14stencil_sharedPiS__param_0,
	.param .u64 .ptr .align 1 _Z14stencil_sharedPiS__param_1
)
{
	.reg .pred 	%p<2>;
	.reg .b32 	%r<24>;
	.reg .b64 	%rd<9>;
	// demoted variable
	.shared .align 4 .b8 _ZZ14stencil_sharedPiS_E4temp[4120];
	ld.param.u64 	%rd3, [_Z14stencil_sharedPiS__param_0];
	ld.param.u64 	%rd2, [_Z14stencil_sharedPiS__param_1];
	cvta.to.global.u64 	%rd4, %rd3;
	mov.u32 	%r3, %tid.x;
	mov.u32 	%r4, %ctaid.x;
	mov.u32 	%r5, %ntid.x;
	mad.lo.s32 	%r1, %r4, %r5, %r3;
	mul.wide.s32 	%rd5, %r1, 4;
	add.s64 	%rd1, %rd4, %rd5;
	ld.global.u32 	%r6, [%rd1+12];
	shl.b32 	%r7, %r3, 2;
	mov.u32 	%r8, _ZZ14stencil_sharedPiS_E4temp;
	add.s32 	%r2, %r8, %r7;
	st.shared.u32 	[%r2+12], %r6;
	setp.gt.u32 	%p1, %r3, 2;
	@%p1 bra 	$L__BB1_2;
	ld.global.u32 	%r9, [%rd1];
	st.shared.u32 	[%r2], %r9;
	ld.global.u32 	%r10, [%rd1+4108];
	st.shared.u32 	[%r2+4108], %r10;
$L__BB1_2:
	bar.sync 	0;
	ld.shared.u32 	%r11, [%r2];
	ld.shared.u32 	%r12, [%r2+4];
	add.s32 	%r13, %r12, %r11;
	ld.shared.u32 	%r14, [%r2+8];
	add.s32 	%r15, %r14, %r13;
	ld.shared.u32 	%r16, [%r2+12];
	add.s32 	%r17, %r16, %r15;
	ld.shared.u32 	%r18, [%r2+16];
	add.s32 	%r19, %r18, %r17;
	ld.shared.u32 	%r20, [%r2+20];
	add.s32 	%r21, %r20, %r19;
	ld.shared.u32 	%r22, [%r2+24];
	add.s32 	%r23, %r22, %r21;
	cvta.to.global.u64 	%rd6, %rd2;
	add.s64 	%rd8, %rd6, %rd5;
	st.global.u32 	[%rd8], %r23;
	ret;

}


// ===== COMPILED SASS (sm_100) =====

	.target	sm_100

	.elftype	@"ET_EXEC"


//--------------------- .note.nv.tkinfo           --------------------------
	.section	.note.nv.tkinfo,"",@"SHT_NOTE"
	.sectionflags	@"SHF_NOTE_NV_TKINFO"
	.tkinfo
        /*0018*/ 	.word	0x00000002
        /*0030*/ 	.string	""
        /*0030*/ 	.string	"ptxas"
        /*0030*/ 	.string	"Cuda compilation tools, release 13.0, V13.0.88"
        /*0030*/ 	.string	"Build cuda_13.0.r13.0/compiler.36424714_0"
        /*0030*/ 	.string	"-arch sm_100 -m 64 "



//--------------------- .note.nv.cuinfo           --------------------------
	.section	.note.nv.cuinfo,"",@"SHT_NOTE"
	.sectionflags	@"SHF_NOTE_NV_CUINFO"
        /*0018*/ 	.short	0x0002
        /*001a*/ 	.short	0x0064
        /*001c*/ 	.short	0x0082
	.zero		2


//--------------------- .nv.info                  --------------------------
	.section	.nv.info,"",@"SHT_CUDA_INFO"
	.align	4


	//----- nvinfo : EIATTR_REGCOUNT
	.align		4
        /*0000*/ 	.byte	0x04, 0x2f
        /*0002*/ 	.short	(.L_1 - .L_0)
	.align		4
.L_0:
        /*0004*/ 	.word	index@(_Z17stencil_no_sharedPiS_)
        /*0008*/ 	.word	0x00000004


	//----- nvinfo : EIATTR_FRAME_SIZE
	.align		4
.L_1:
        /*000c*/ 	.byte	0x04, 0x11
        /*000e*/ 	.short	(.L_3 - .L_2)
	.align		4
.L_2:
        /*0010*/ 	.word	index@(_Z17stencil_no_sharedPiS_)
        /*0014*/ 	.word	0x00000000


	//----- nvinfo : EIATTR_REGCOUNT
	.align		4
.L_3:
        /*0018*/ 	.byte	0x04, 0x2f
        /*001a*/ 	.short	(.L_5 - .L_4)
	.align		4
.L_4:
        /*001c*/ 	.word	index@(_Z14stencil_sharedPiS_)
        /*0020*/ 	.word	0x00000011


	//----- nvinfo : EIATTR_FRAME_SIZE
	.align		4
.L_5:
        /*0024*/ 	.byte	0x04, 0x11
        /*0026*/ 	.short	(.L_7 - .L_6)
	.align		4
.L_6:
        /*0028*/ 	.word	index@(_Z14stencil_sharedPiS_)
        /*002c*/ 	.word	0x00000000


	//----- nvinfo : EIATTR_MIN_STACK_SIZE
	.align		4
.L_7:
        /*0030*/ 	.byte	0x04, 0x12
        /*0032*/ 	.short	(.L_9 - .L_8)
	.align		4
.L_8:
        /*0034*/ 	.word	index@(_Z14stencil_sharedPiS_)
        /*0038*/ 	.word	0x00000000


	//----- nvinfo : EIATTR_MIN_STACK_SIZE
	.align		4
.L_9:
        /*003c*/ 	.byte	0x04, 0x12
        /*003e*/ 	.short	(.L_11 - .L_10)
	.align		4
.L_10:
        /*0040*/ 	.word	index@(_Z17stencil_no_sharedPiS_)
        /*0044*/ 	.word	0x00000000
.L_11:


//--------------------- .nv.compat                --------------------------
	.section	.nv.compat,"",@"SHT_CUDA_COMPAT_INFO"
	.align	4
        /*0000*/ 	.byte	0x02, 0x09, 0x00, 0x00, 0x02, 0x02, 0x01, 0x00, 0x02, 0x05, 0x05, 0x00, 0x03, 0x07, 0x01, 0x01
        /*0010*/ 	.byte	0x02, 0x03, 0x00, 0x00, 0x02, 0x06, 0x01, 0x00, 0x04, 0x0b, 0x08, 0x00, 0x09, 0x00, 0x00, 0x00
        /*0020*/ 	.byte	0x00, 0x00, 0x00, 0x00


//--------------------- .nv.info._Z14stencil_sharedPiS_ --------------------------
	.section	.nv.info._Z14stencil_sharedPiS_,"",@"SHT_CUDA_INFO"
	.sectionflags	@""
	.align	4


	//----- nvinfo : EIATTR_CUDA_API_VERSION
	.align		4
        /*0000*/ 	.byte	0x04, 0x37
        /*0002*/ 	.short	(.L_13 - .L_12)
.L_12:
        /*0004*/ 	.word	0x00000082


	//----- nvinfo : EIATTR_KPARAM_INFO
	.align		4
.L_13:
        /*0008*/ 	.byte	0x04, 0x17
        /*000a*/ 	.short	(.L_15 - .L_14)
.L_14:
        /*000c*/ 	.word	0x00000000
        /*0010*/ 	.short	0x0001
        /*0012*/ 	.short	0x0008
        /*0014*/ 	.byte	0x00, 0xf5, 0x21, 0x00


	//----- nvinfo : EIATTR_KPARAM_INFO
	.align		4
.L_15:
        /*0018*/ 	.byte	0x04, 0x17
        /*001a*/ 	.short	(.L_17 - .L_16)
.L_16:
        /*001c*/ 	.word	0x00000000
        /*0020*/ 	.short	0x0000
        /*0022*/ 	.short	0x0000
        /*0024*/ 	.byte	0x00, 0xf5, 0x21, 0x00


	//----- nvinfo : EIATTR_SPARSE_MMA_MASK
	.align		4
.L_17:
        /*0028*/ 	.byte	0x03, 0x50
        /*002a*/ 	.short	0x0000


	//----- nvinfo : EIATTR_MAXREG_COUNT
	.align		4
        /*002c*/ 	.byte	0x03, 0x1b
        /*002e*/ 	.short	0x00ff


	//----- nvinfo : EIATTR_NUM_BARRIERS
	.align		4
        /*0030*/ 	.byte	0x02, 0x4c
        /*0032*/ 	.byte	0x01
	.zero		1


	//----- nvinfo : EIATTR_MERCURY_ISA_VERSION
	.align		4
        /*0034*/ 	.byte	0x03, 0x5f
        /*0036*/ 	.short	0x0101


	//----- nvinfo : EIATTR_VRC_CTA_INIT_COUNT
	.align		4
        /*0038*/ 	.byte	0x02, 0x4a
	.zero		1
	.zero		1


	//----- nvinfo : EIATTR_EXIT_INSTR_OFFSETS
	.align		4
        /*003c*/ 	.byte	0x04, 0x1c
        /*003e*/ 	.short	(.L_19 - .L_18)


	//   ....[0]....
.L_18:
        /*0040*/ 	.word	0x00000210


	//----- nvinfo : EIATTR_CBANK_PARAM_SIZE
	.align		4
.L_19:
        /*0044*/ 	.byte	0x03, 0x19
        /*0046*/ 	.short	0x0010


	//----- nvinfo : EIATTR_PARAM_CBANK
	.align		4
        /*0048*/ 	.byte	0x04, 0x0a
        /*004a*/ 	.short	(.L_21 - .L_20)
	.align		4
.L_20:
        /*004c*/ 	.word	index@(.nv.constant0._Z14stencil_sharedPiS_)
        /*0050*/ 	.short	0x0380
        /*0052*/ 	.short	0x0010


	//----- nvinfo : EIATTR_SW_WAR
	.align		4
.L_21:
        /*0054*/ 	.byte	0x04, 0x36
        /*0056*/ 	.short	(.L_23 - .L_22)
.L_22:
        /*0058*/ 	.word	0x00000008
.L_23:


//--------------------- .nv.info._Z17stencil_no_sharedPiS_ --------------------------
	.section	.nv.info._Z17stencil_no_sharedPiS_,"",@"SHT_CUDA_INFO"
	.sectionflags	@""
	.align	4


	//----- nvinfo : EIATTR_CUDA_API_VERSION
	.align		4
        /*0000*/ 	.byte	0x04, 0x37
        /*0002*/ 	.short	(.L_25 - .L_24)
.L_24:
        /*0004*/ 	.word	0x00000082


	//----- nvinfo : EIATTR_KPARAM_INFO
	.align		4
.L_25:
        /*0008*/ 	.byte	0x04, 0x17
        /*000a*/ 	.short	(.L_27 - .L_26)
.L_26:
        /*000c*/ 	.word	0x00000000
        /*0010*/ 	.short	0x0001
        /*0012*/ 	.short	0x0008
        /*0014*/ 	.byte	0x00, 0xf5, 0x21, 0x00


	//----- nvinfo : EIATTR_KPARAM_INFO
	.align		4
.L_27:
        /*0018*/ 	.byte	0x04, 0x17
        /*001a*/ 	.short	(.L_29 - .L_28)
.L_28:
        /*001c*/ 	.word	0x00000000
        /*0020*/ 	.short	0x0000
        /*0022*/ 	.short	0x0000
        /*0024*/ 	.byte	0x00, 0xf5, 0x21, 0x00


	//----- nvinfo : EIATTR_SPARSE_MMA_MASK
	.align		4
.L_29:
        /*0028*/ 	.byte	0x03, 0x50
        /*002a*/ 	.short	0x0000


	//----- nvinfo : EIATTR_MAXREG_COUNT
	.align		4
        /*002c*/ 	.byte	0x03, 0x1b
        /*002e*/ 	.short	0x00ff


	//----- nvinfo : EIATTR_NUM_BARRIERS
	.align		4
        /*0030*/ 	.byte	0x02, 0x4c
        /*0032*/ 	.byte	0x01
	.zero		1


	//----- nvinfo : EIATTR_MERCURY_ISA_VERSION
	.align		4
        /*0034*/ 	.byte	0x03, 0x5f
        /*0036*/ 	.short	0x0101


	//----- nvinfo : EIATTR_VRC_CTA_INIT_COUNT
	.align		4
        /*0038*/ 	.byte	0x02, 0x4a
	.zero		1
	.zero		1


	//----- nvinfo : EIATTR_EXIT_INSTR_OFFSETS
	.align		4
        /*003c*/ 	.byte	0x04, 0x1c
        /*003e*/ 	.short	(.L_31 - .L_30)


	//   ....[0]....
.L_30:
        /*0040*/ 	.word	0x00000020


	//----- nvinfo : EIATTR_CBANK_PARAM_SIZE
	.align		4
.L_31:
        /*0044*/ 	.byte	0x03, 0x19
        /*0046*/ 	.short	0x0010


	//----- nvinfo : EIATTR_PARAM_CBANK
	.align		4
        /*0048*/ 	.byte	0x04, 0x0a
        /*004a*/ 	.short	(.L_33 - .L_32)
	.align		4
.L_32:
        /*004c*/ 	.word	index@(.nv.constant0._Z17stencil_no_sharedPiS_)
        /*0050*/ 	.short	0x0380
        /*0052*/ 	.short	0x0010


	//----- nvinfo : EIATTR_SW_WAR
	.align		4
.L_33:
        /*0054*/ 	.byte	0x04, 0x36
        /*0056*/ 	.short	(.L_35 - .L_34)
.L_34:
        /*0058*/ 	.word	0x00000008
.L_35:


//--------------------- .nv.callgraph             --------------------------
	.section	.nv.callgraph,"",@"SHT_CUDA_CALLGRAPH"
	.align	4
	.sectionentsize	8
	.align		4
        /*0000*/ 	.word	0x00000000
	.align		4
        /*0004*/ 	.word	0xffffffff
	.align		4
        /*0008*/ 	.word	0x00000000
	.align		4
        /*000c*/ 	.word	0xfffffffe
	.align		4
        /*0010*/ 	.word	0x00000000
	.align		4
        /*0014*/ 	.word	0xfffffffd
	.align		4
        /*0018*/ 	.word	0x00000000
	.align		4
        /*001c*/ 	.word	0xfffffffc


//--------------------- .text._Z14stencil_sharedPiS_ --------------------------
	.section	.text._Z14stencil_sharedPiS_,"ax",@progbits
	.align	128
        .global         _Z14stencil_sharedPiS_
        .type           _Z14stencil_sharedPiS_,@function
        .size           _Z14stencil_sharedPiS_,(.L_x_2 - _Z14stencil_sharedPiS_)
        .other          _Z14stencil_sharedPiS_,@"STO_CUDA_ENTRY STV_DEFAULT"
_Z14stencil_sharedPiS_:
.text._Z14stencil_sharedPiS_:
[----:B------:R-:W-:Y:S01]  /*0000*/  LDC R1, c[0x0][0x37c] ;  /* 0x0000df00ff017b82 */ /* 0x000fe20000000800 */
[----:B------:R-:W0:Y:S07]  /*0010*/  S2R R7, SR_TID.X ;  /* 0x0000000000077919 */ /* 0x000e2e0000002100 */
[----:B------:R-:W1:Y:S01]  /*0020*/  S2UR UR4, SR_CTAID.X ;  /* 0x00000000000479c3 */ /* 0x000e620000002500 */
[----:B------:R-:W2:Y:S07]  /*0030*/  LDCU.64 UR6, c[0x0][0x358] ;  /* 0x00006b00ff0677ac */ /* 0x000eae0008000a00 */
[----:B------:R-:W1:Y:S08]  /*0040*/  LDC R0, c[0x0][0x360] ;  /* 0x0000d800ff007b82 */ /* 0x000e700000000800 */
[----:B------:R-:W3:Y:S01]  /*0050*/  LDC.64 R2, c[0x0][0x380] ;  /* 0x0000e000ff027b82 */ /* 0x000ee20000000a00 */
[----:B0-----:R-:W-:Y:S01]  /*0060*/  ISETP.GT.U32.AND P0, PT, R7, 0x2, PT ;  /* 0x000000020700780c */ /* 0x001fe20003f04070 */
[----:B-1----:R-:W-:-:S04]  /*0070*/  IMAD R5, R0, UR4, R7 ;  /* 0x0000000400057c24 */ /* 0x002fc8000f8e0207 */
[----:B---3--:R-:W-:-:S05]  /*0080*/  IMAD.WIDE R2, R5, 0x4, R2 ;  /* 0x0000000405027825 */ /* 0x008fca00078e0202 */
[----:B--2---:R-:W2:Y:S04]  /*0090*/  LDG.E R0, desc[UR6][R2.64+0xc] ;  /* 0x00000c0602007981 */ /* 0x004ea8000c1e1900 */
[----:B------:R-:W3:Y:S04]  /*00a0*/  @!P0 LDG.E R4, desc[UR6][R2.64] ;  /* 0x0000000602048981 */ /* 0x000ee8000c1e1900 */
[----:B------:R0:W4:Y:S01]  /*00b0*/  @!P0 LDG.E R6, desc[UR6][R2.64+0x100c] ;  /* 0x00100c0602068981 */ /* 0x000122000c1e1900 */
[----:B------:R-:W1:Y:S01]  /*00c0*/  S2UR UR5, SR_CgaCtaId ;  /* 0x00000000000579c3 */ /* 0x000e620000008800 */
[----:B------:R-:W-:-:S07]  /*00d0*/  UMOV UR4, 0x400 ;  /* 0x0000040000047882 */ /* 0x000fce0000000000 */
[----:B0-----:R-:W0:Y:S01]  /*00e0*/  LDC.64 R2, c[0x0][0x388] ;  /* 0x0000e200ff027b82 */ /* 0x001e220000000a00 */
[----:B-1----:R-:W-:-:S06]  /*00f0*/  ULEA UR4, UR5, UR4, 0x18 ;  /* 0x0000000405047291 */ /* 0x002fcc000f8ec0ff */
[----:B------:R-:W-:Y:S01]  /*0100*/  LEA R7, R7, UR4, 0x2 ;  /* 0x0000000407077c11 */ /* 0x000fe2000f8e10ff */
[----:B0-----:R-:W-:-:S04]  /*0110*/  IMAD.WIDE R2, R5, 0x4, R2 ;  /* 0x0000000405027825 */ /* 0x001fc800078e0202 */
[----:B--2---:R-:W-:Y:S04]  /*0120*/  STS [R7+0xc], R0 ;  /* 0x00000c0007007388 */ /* 0x004fe80000000800 */
[----:B---3--:R-:W-:Y:S04]  /*0130*/  @!P0 STS [R7], R4 ;  /* 0x0000000407008388 */ /* 0x008fe80000000800 */
[----:B----4-:R-:W-:Y:S01]  /*0140*/  @!P0 STS [R7+0x100c], R6 ;  /* 0x00100c0607008388 */ /* 0x010fe20000000800 */
[----:B------:R-:W-:Y:S06]  /*0150*/  BAR.SYNC.DEFER_BLOCKING 0x0 ;  /* 0x0000000000007b1d */ /* 0x000fec0000010000 */
[----:B------:R-:W-:Y:S04]  /*0160*/  LDS R8, [R7] ;  /* 0x0000000007087984 */ /* 0x000fe80000000800 */
[----:B------:R-:W-:Y:S04]  /*0170*/  LDS R9, [R7+0x4] ;  /* 0x0000040007097984 */ /* 0x000fe80000000800 */
[----:B------:R-:W0:Y:S04]  /*0180*/  LDS R10, [R7+0x8] ;  /* 0x00000800070a7984 */ /* 0x000e280000000800 */
[----:B------:R-:W-:Y:S04]  /*0190*/  LDS R11, [R7+0xc] ;  /* 0x00000c00070b7984 */ /* 0x000fe80000000800 */
[----:B------:R-:W1:Y:S04]  /*01a0*/  LDS R12, [R7+0x10] ;  /* 0x00001000070c7984 */ /* 0x000e680000000800 */
[----:B------:R-:W-:Y:S04]  /*01b0*/  LDS R13, [R7+0x14] ;  /* 0x00001400070d7984 */ /* 0x000fe80000000800 */
[----:B------:R-:W2:Y:S01]  /*01c0*/  LDS R14, [R7+0x18] ;  /* 0x00001800070e7984 */ /* 0x000ea20000000800 */
[----:B0-----:R-:W-:-:S04]  /*01d0*/  IADD3 R8, PT, PT, R10, R9, R8 ;  /* 0x000000090a087210 */ /* 0x001fc80007ffe008 */
[----:B-1----:R-:W-:-:S04]  /*01e0*/  IADD3 R8, PT, PT, R12, R11, R8 ;  /* 0x0000000b0c087210 */ /* 0x002fc80007ffe008 */
[----:B--2---:R-:W-:-:S05]  /*01f0*/  IADD3 R13, PT, PT, R14, R13, R8 ;  /* 0x0000000d0e0d7210 */ /* 0x004fca0007ffe008 */
[----:B------:R-:W-:Y:S01]  /*0200*/  STG.E desc[UR6][R2.64], R13 ;  /* 0x0000000d02007986 */ /* 0x000fe2000c101906 */
[----:B------:R-:W-:Y:S05]  /*0210*/  EXIT ;  /* 0x000000000000794d */ /* 0x000fea0003800000 */
.L_x_0:
[----:B------:R-:W-:-:S00]  /*0220*/  BRA `(.L_x_0) ;  /* 0xfffffffc00fc7947 */ /* 0x000fc0000383ffff */
[----:B------:R-:W-:-:S00]  /*0230*/  NOP ;  /* 0x0000000000007918 */ /* 0x000fc00000000000 */
        /* <DEDUP_REMOVED lines=12> */
.L_x_2:


//--------------------- .text._Z17stencil_no_sharedPiS_ --------------------------
	.section	.text._Z17stencil_no_sharedPiS_,"ax",@progbits
	.align	128
        .global         _Z17stencil_no_sharedPiS_
        .type           _Z17stencil_no_sharedPiS_,@function
        .size           _Z17stencil_no_sharedPiS_,(.L_x_3 - _Z17stencil_no_sharedPiS_)
        .other          _Z17stencil_no_sharedPiS_,@"STO_CUDA_ENTRY STV_DEFAULT"
_Z17stencil_no_sharedPiS_:
.text._Z17stencil_no_sharedPiS_:
[----:B------:R-:W-:Y:S08]  /*0000*/  LDC R1, c[0x0][0x37c] ;  /* 0x0000df00ff017b82 */ /* 0x000ff00000000800 */
[----:B------:R-:W-:Y:S06]  /*0010*/  BAR.SYNC.DEFER_BLOCKING 0x0 ;  /* 0x0000000000007b1d */ /* 0x000fec0000010000 */
[----:B------:R-:W-:Y:S05]  /*0020*/  EXIT ;  /* 0x000000000000794d */ /* 0x000fea0003800000 */
.L_x_1:
        /* <DEDUP_REMOVED lines=13> */
.L_x_3:


//--------------------- .nv.shared._Z14stencil_sharedPiS_ --------------------------
	.section	.nv.shared._Z14stencil_sharedPiS_,"aw",@nobits
	.sectionflags	@""
	.align	4
.nv.shared._Z14stencil_sharedPiS_:
	.zero		5144


//--------------------- .nv.shared.reserved.0     --------------------------
	.section	.nv.shared.reserved.0,"aw",@nobits
	.weak		__nv_reservedSMEM_offset_0_alias
	.size		__nv_reservedSMEM_offset_0_alias, 0, 64
	.other		__nv_reservedSMEM_offset_0_alias,@"STO_CUDA_RESERVED_SHARED STV_DEFAULT"
__nv_reservedSMEM_offset_0_alias:
	.zero		0
	.zero		64


//--------------------- .nv.constant0._Z14stencil_sharedPiS_ --------------------------
	.section	.nv.constant0._Z14stencil_sharedPiS_,"a",@progbits
	.sectionflags	@""
	.align	4
.nv.constant0._Z14stencil_sharedPiS_:
	.zero		912


//--------------------- .nv.constant0._Z17stencil_no_sharedPiS_ --------------------------
	.section	.nv.constant0._Z17stencil_no_sharedPiS_,"a",@progbits
	.sectionflags	@""
	.align	4
.nv.constant0._Z17stencil_no_sharedPiS_:
	.zero		912


//--------------------- SYMBOLS --------------------------

	.type		.nv.reservedSmem.offset0,@object
	.size		.nv.reservedSmem.offset0,0x4
	.type		.nv.reservedSmem.cap,@object
	.size		.nv.reservedSmem.cap,0x4
